//
// Generated by NVIDIA NVVM Compiler
//
// Compiler Build ID: CL-36424714
// Cuda compilation tools, release 13.0, V13.0.88
// Based on NVVM 20.0.0
//

.version 9.0
.target sm_100
.address_size 64

	// .globl	_Z15matmulOptimizedPfS_S_
// _ZZ15matmulOptimizedPfS_S_E2As has been demoted
// _ZZ15matmulOptimizedPfS_S_E2Bs has been demoted

.visible .entry _Z15matmulOptimizedPfS_S_(
	.param .u64 .ptr .align 1 _Z15matmulOptimizedPfS_S__param_0,
	.param .u64 .ptr .align 1 _Z15matmulOptimizedPfS_S__param_1,
	.param .u64 .ptr .align 1 _Z15matmulOptimizedPfS_S__param_2
)
{
	.reg .pred 	%p<2>;
	.reg .b32 	%r<32>;
	.reg .b32 	%f<102>;
	.reg .b64 	%rd<13>;
	// demoted variable
	.shared .align 4 .b8 _ZZ15matmulOptimizedPfS_S_E2As[4224];
	// demoted variable
	.shared .align 4 .b8 _ZZ15matmulOptimizedPfS_S_E2Bs[4224];
	ld.param.u64 	%rd4, [_Z15matmulOptimizedPfS_S__param_0];
	ld.param.u64 	%rd5, [_Z15matmulOptimizedPfS_S__param_1];
	ld.param.u64 	%rd3, [_Z15matmulOptimizedPfS_S__param_2];
	cvta.to.global.u64 	%rd1, %rd5;
	cvta.to.global.u64 	%rd2, %rd4;
	mov.u32 	%r16, %tid.x;
	mov.u32 	%r17, %tid.y;
	mov.u32 	%r18, %ctaid.x;
	mov.u32 	%r19, %ctaid.y;
	shl.b32 	%r20, %r18, 5;
	add.s32 	%r1, %r20, %r16;
	shl.b32 	%r21, %r19, 16;
	shl.b32 	%r22, %r17, 11;
	add.s32 	%r2, %r21, %r22;
	or.b32  	%r30, %r16, %r2;
	mul.lo.s32 	%r23, %r17, 132;
	mov.u32 	%r24, _ZZ15matmulOptimizedPfS_S_E2As;
	add.s32 	%r4, %r24, %r23;
	shl.b32 	%r25, %r16, 2;
	add.s32 	%r5, %r4, %r25;
	mov.u32 	%r26, _ZZ15matmulOptimizedPfS_S_E2Bs;
	add.s32 	%r7, %r26, %r25;
	add.s32 	%r6, %r7, %r23;
	or.b32  	%r27, %r16, %r22;
	add.s32 	%r29, %r27, %r20;
	mov.f32 	%f101, 0f00000000;
	mov.b32 	%r31, 0;
$L__BB0_1:
	mul.wide.u32 	%rd6, %r30, 4;
	add.s64 	%rd7, %rd2, %rd6;
	ld.global.f32 	%f4, [%rd7];
	st.shared.f32 	[%r5], %f4;
	mul.wide.u32 	%rd8, %r29, 4;
	add.s64 	%rd9, %rd1, %rd8;
	ld.global.f32 	%f5, [%rd9];
	st.shared.f32 	[%r6], %f5;
	bar.sync 	0;
	ld.shared.f32 	%f6, [%r4];
	ld.shared.f32 	%f7, [%r7];
	fma.rn.f32 	%f8, %f6, %f7, %f101;
	ld.shared.f32 	%f9, [%r4+4];
	ld.shared.f32 	%f10, [%r7+132];
	fma.rn.f32 	%f11, %f9, %f10, %f8;
	ld.shared.f32 	%f12, [%r4+8];
	ld.shared.f32 	%f13, [%r7+264];
	fma.rn.f32 	%f14, %f12, %f13, %f11;
	ld.shared.f32 	%f15, [%r4+12];
	ld.shared.f32 	%f16, [%r7+396];
	fma.rn.f32 	%f17, %f15, %f16, %f14;
	ld.shared.f32 	%f18, [%r4+16];
	ld.shared.f32 	%f19, [%r7+528];
	fma.rn.f32 	%f20, %f18, %f19, %f17;
	ld.shared.f32 	%f21, [%r4+20];
	ld.shared.f32 	%f22, [%r7+660];
	fma.rn.f32 	%f23, %f21, %f22, %f20;
	ld.shared.f32 	%f24, [%r4+24];
	ld.shared.f32 	%f25, [%r7+792];
	fma.rn.f32 	%f26, %f24, %f25, %f23;
	ld.shared.f32 	%f27, [%r4+28];
	ld.shared.f32 	%f28, [%r7+924];
	fma.rn.f32 	%f29, %f27, %f28, %f26;
	ld.shared.f32 	%f30, [%r4+32];
	ld.shared.f32 	%f31, [%r7+1056];
	fma.rn.f32 	%f32, %f30, %f31, %f29;
	ld.shared.f32 	%f33, [%r4+36];
	ld.shared.f32 	%f34, [%r7+1188];
	fma.rn.f32 	%f35, %f33, %f34, %f32;
	ld.shared.f32 	%f36, [%r4+40];
	ld.shared.f32 	%f37, [%r7+1320];
	fma.rn.f32 	%f38, %f36, %f37, %f35;
	ld.shared.f32 	%f39, [%r4+44];
	ld.shared.f32 	%f40, [%r7+1452];
	fma.rn.f32 	%f41, %f39, %f40, %f38;
	ld.shared.f32 	%f42, [%r4+48];
	ld.shared.f32 	%f43, [%r7+1584];
	fma.rn.f32 	%f44, %f42, %f43, %f41;
	ld.shared.f32 	%f45, [%r4+52];
	ld.shared.f32 	%f46, [%r7+1716];
	fma.rn.f32 	%f47, %f45, %f46, %f44;
	ld.shared.f32 	%f48, [%r4+56];
	ld.shared.f32 	%f49, [%r7+1848];
	fma.rn.f32 	%f50, %f48, %f49, %f47;
	ld.shared.f32 	%f51, [%r4+60];
	ld.shared.f32 	%f52, [%r7+1980];
	fma.rn.f32 	%f53, %f51, %f52, %f50;
	ld.shared.f32 	%f54, [%r4+64];
	ld.shared.f32 	%f55, [%r7+2112];
	fma.rn.f32 	%f56, %f54, %f55, %f53;
	ld.shared.f32 	%f57, [%r4+68];
	ld.shared.f32 	%f58, [%r7+2244];
	fma.rn.f32 	%f59, %f57, %f58, %f56;
	ld.shared.f32 	%f60, [%r4+72];
	ld.shared.f32 	%f61, [%r7+2376];
	fma.rn.f32 	%f62, %f60, %f61, %f59;
	ld.shared.f32 	%f63, [%r4+76];
	ld.shared.f32 	%f64, [%r7+2508];
	fma.rn.f32 	%f65, %f63, %f64, %f62;
	ld.shared.f32 	%f66, [%r4+80];
	ld.shared.f32 	%f67, [%r7+2640];
	fma.rn.f32 	%f68, %f66, %f67, %f65;
	ld.shared.f32 	%f69, [%r4+84];
	ld.shared.f32 	%f70, [%r7+2772];
	fma.rn.f32 	%f71, %f69, %f70, %f68;
	ld.shared.f32 	%f72, [%r4+88];
	ld.shared.f32 	%f73, [%r7+2904];
	fma.rn.f32 	%f74, %f72, %f73, %f71;
	ld.shared.f32 	%f75, [%r4+92];
	ld.shared.f32 	%f76, [%r7+3036];
	fma.rn.f32 	%f77, %f75, %f76, %f74;
	ld.shared.f32 	%f78, [%r4+96];
	ld.shared.f32 	%f79, [%r7+3168];
	fma.rn.f32 	%f80, %f78, %f79, %f77;
	ld.shared.f32 	%f81, [%r4+100];
	ld.shared.f32 	%f82, [%r7+3300];
	fma.rn.f32 	%f83, %f81, %f82, %f80;
	ld.shared.f32 	%f84, [%r4+104];
	ld.shared.f32 	%f85, [%r7+3432];
	fma.rn.f32 	%f86, %f84, %f85, %f83;
	ld.shared.f32 	%f87, [%r4+108];
	ld.shared.f32 	%f88, [%r7+3564];
	fma.rn.f32 	%f89, %f87, %f88, %f86;
	ld.shared.f32 	%f90, [%r4+112];
	ld.shared.f32 	%f91, [%r7+3696];
	fma.rn.f32 	%f92, %f90, %f91, %f89;
	ld.shared.f32 	%f93, [%r4+116];
	ld.shared.f32 	%f94, [%r7+3828];
	fma.rn.f32 	%f95, %f93, %f94, %f92;
	ld.shared.f32 	%f96, [%r4+120];
	ld.shared.f32 	%f97, [%r7+3960];
	fma.rn.f32 	%f98, %f96, %f97, %f95;
	ld.shared.f32 	%f99, [%r4+124];
	ld.shared.f32 	%f100, [%r7+4092];
	fma.rn.f32 	%f101, %f99, %f100, %f98;
	bar.sync 	0;
	add.s32 	%r12, %r31, 32;
	add.s32 	%r30, %r30, 32;
	add.s32 	%r29, %r29, 65536;
	setp.lt.u32 	%p1, %r31, 2016;
	mov.u32 	%r31, %r12;
	@%p1 bra 	$L__BB0_1;
	cvta.to.global.u64 	%rd10, %rd3;
	add.s32 	%r28, %r2, %r1;
	mul.wide.u32 	%rd11, %r28, 4;
	add.s64 	%rd12, %rd10, %rd11;
	st.global.f32 	[%rd12], %f101;
	ret;

}


// ===== COMPILED SASS (sm_100) =====

	.target	sm_100

	.elftype	@"ET_EXEC"


//--------------------- .note.nv.tkinfo           --------------------------
	.section	.note.nv.tkinfo,"",@"SHT_NOTE"
	.sectionflags	@"SHF_NOTE_NV_TKINFO"
	.tkinfo
        /*0018*/ 	.word	0x00000002
        /*0030*/ 	.string	""
        /*0030*/ 	.string	"ptxas"
        /*0030*/ 	.string	"Cuda compilation tools, release 13.0, V13.0.88"
        /*0030*/ 	.string	"Build cuda_13.0.r13.0/compiler.36424714_0"
        /*0030*/ 	.string	"-arch sm_100 -m 64 "



//--------------------- .note.nv.cuinfo           --------------------------
	.section	.note.nv.cuinfo,"",@"SHT_NOTE"
	.sectionflags	@"SHF_NOTE_NV_CUINFO"
        /*0018*/ 	.short	0x0002
        /*001a*/ 	.short	0x0064
        /*001c*/ 	.short	0x0082
	.zero		2


//--------------------- .nv.info                  --------------------------
	.section	.nv.info,"",@"SHT_CUDA_INFO"
	.align	4


	//----- nvinfo : EIATTR_REGCOUNT
	.align		4
        /*0000*/ 	.byte	0x04, 0x2f
        /*0002*/ 	.short	(.L_1 - .L_0)
	.align		4
.L_0:
        /*0004*/ 	.word	index@(_Z15matmulOptimizedPfS_S_)
        /*0008*/ 	.word	0x0000001e


	//----- nvinfo : EIATTR_FRAME_SIZE
	.align		4
.L_1:
        /*000c*/ 	.byte	0x04, 0x11
        /*000e*/ 	.short	(.L_3 - .L_2)
	.align		4
.L_2:
        /*0010*/ 	.word	index@(_Z15matmulOptimizedPfS_S_)
        /*0014*/ 	.word	0x00000000


	//----- nvinfo : EIATTR_MIN_STACK_SIZE
	.align		4
.L_3:
        /*0018*/ 	.byte	0x04, 0x12
        /*001a*/ 	.short	(.L_5 - .L_4)
	.align		4
.L_4:
        /*001c*/ 	.word	index@(_Z15matmulOptimizedPfS_S_)
        /*0020*/ 	.word	0x00000000
.L_5:


//--------------------- .nv.compat                --------------------------
	.section	.nv.compat,"",@"SHT_CUDA_COMPAT_INFO"
	.align	4
        /*0000*/ 	.byte	0x02, 0x09, 0x00, 0x00, 0x02, 0x02, 0x01, 0x00, 0x02, 0x05, 0x05, 0x00, 0x03, 0x07, 0x01, 0x01
        /*0010*/ 	.byte	0x02, 0x03, 0x00, 0x00, 0x02, 0x06, 0x01, 0x00, 0x04, 0x0b, 0x08, 0x00, 0x09, 0x00, 0x00, 0x00
        /*0020*/ 	.byte	0x00, 0x00, 0x00, 0x00


//--------------------- .nv.info._Z15matmulOptimizedPfS_S_ --------------------------
	.section	.nv.info._Z15matmulOptimizedPfS_S_,"",@"SHT_CUDA_INFO"
	.sectionflags	@""
	.align	4


	//----- nvinfo : EIATTR_CUDA_API_VERSION
	.align		4
        /*0000*/ 	.byte	0x04, 0x37
        /*0002*/ 	.short	(.L_7 - .L_6)
.L_6:
        /*0004*/ 	.word	0x00000082


	//----- nvinfo : EIATTR_KPARAM_INFO
	.align		4
.L_7:
        /*0008*/ 	.byte	0x04, 0x17
        /*000a*/ 	.short	(.L_9 - .L_8)
.L_8:
        /*000c*/ 	.word	0x00000000
        /*0010*/ 	.short	0x0002
        /*0012*/ 	.short	0x0010
        /*0014*/ 	.byte	0x00, 0xf5, 0x21, 0x00


	//----- nvinfo : EIATTR_KPARAM_INFO
	.align		4
.L_9:
        /*0018*/ 	.byte	0x04, 0x17
        /*001a*/ 	.short	(.L_11 - .L_10)
.L_10:
        /*001c*/ 	.word	0x00000000
        /*0020*/ 	.short	0x0001
        /*0022*/ 	.short	0x0008
        /*0024*/ 	.byte	0x00, 0xf5, 0x21, 0x00


	//----- nvinfo : EIATTR_KPARAM_INFO
	.align		4
.L_11:
        /*0028*/ 	.byte	0x04, 0x17
        /*002a*/ 	.short	(.L_13 - .L_12)
.L_12:
        /*002c*/ 	.word	0x00000000
        /*0030*/ 	.short	0x0000
        /*0032*/ 	.short	0x0000
        /*0034*/ 	.byte	0x00, 0xf5, 0x21, 0x00


	//----- nvinfo : EIATTR_SPARSE_MMA_MASK
	.align		4
.L_13:
        /*0038*/ 	.byte	0x03, 0x50
        /*003a*/ 	.short	0x0000


	//----- nvinfo : EIATTR_MAXREG_COUNT
	.align		4
        /*003c*/ 	.byte	0x03, 0x1b
        /*003e*/ 	.short	0x00ff


	//----- nvinfo : EIATTR_NUM_BARRIERS
	.align		4
        /*0040*/ 	.byte	0x02, 0x4c
        /*0042*/ 	.byte	0x01
	.zero		1


	//----- nvinfo : EIATTR_MERCURY_ISA_VERSION
	.align		4
        /*0044*/ 	.byte	0x03, 0x5f
        /*0046*/ 	.short	0x0101


	//----- nvinfo : EIATTR_VRC_CTA_INIT_COUNT
	.align		4
        /*0048*/ 	.byte	0x02, 0x4a
	.zero		1
	.zero		1


	//----- nvinfo : EIATTR_EXIT_INSTR_OFFSETS
	.align		4
        /*004c*/ 	.byte	0x04, 0x1c
        /*004e*/ 	.short	(.L_15 - .L_14)


	//   ....[0]....
.L_14:
        /*0050*/ 	.word	0x000008b0


	//----- nvinfo : EIATTR_CBANK_PARAM_SIZE
	.align		4
.L_15:
        /*0054*/ 	.byte	0x03, 0x19
        /*0056*/ 	.short	0x0018


	//----- nvinfo : EIATTR_PARAM_CBANK
	.align		4
        /*0058*/ 	.byte	0x04, 0x0a
        /*005a*/ 	.short	(.L_17 - .L_16)
	.align		4
.L_16:
        /*005c*/ 	.word	index@(.nv.constant0._Z15matmulOptimizedPfS_S_)
        /*0060*/ 	.short	0x0380
        /*0062*/ 	.short	0x0018


	//----- nvinfo : EIATTR_SW_WAR
	.align		4
.L_17:
        /*0064*/ 	.byte	0x04, 0x36
        /*0066*/ 	.short	(.L_19 - .L_18)
.L_18:
        /*0068*/ 	.word	0x00000008
.L_19:


//--------------------- .nv.callgraph             --------------------------
	.section	.nv.callgraph,"",@"SHT_CUDA_CALLGRAPH"
	.align	4
	.sectionentsize	8
	.align		4
        /*0000*/ 	.word	0x00000000
	.align		4
        /*0004*/ 	.word	0xffffffff
	.align		4
        /*0008*/ 	.word	0x00000000
	.align		4
        /*000c*/ 	.word	0xfffffffe
	.align		4
        /*0010*/ 	.word	0x00000000
	.align		4
        /*0014*/ 	.word	0xfffffffd
	.align		4
        /*0018*/ 	.word	0x00000000
	.align		4
        /*001c*/ 	.word	0xfffffffc


//--------------------- .text._Z15matmulOptimizedPfS_S_ --------------------------
	.section	.text._Z15matmulOptimizedPfS_S_,"ax",@progbits
	.align	128
        .global         _Z15matmulOptimizedPfS_S_
        .type           _Z15matmulOptimizedPfS_S_,@function
        .size           _Z15matmulOptimizedPfS_S_,(.L_x_2 - _Z15matmulOptimizedPfS_S_)
        .other          _Z15matmulOptimizedPfS_S_,@"STO_CUDA_ENTRY STV_DEFAULT"
_Z15matmulOptimizedPfS_S_:
.text._Z15matmulOptimizedPfS_S_:
[----:B------:R-:W-:Y:S01]  /*0000*/  LDC R1, c[0x0][0x37c] ;  /* 0x0000df00ff017b82 */ /* 0x000fe20000000800 */
[----:B------:R-:W0:Y:S07]  /*0010*/  S2R R14, SR_TID.Y ;  /* 0x00000000000e7919 */ /* 0x000e2e0000002200 */
[----:B------:R-:W1:Y:S01]  /*0020*/  LDC.64 R2, c[0x0][0x380] ;  /* 0x0000e000ff027b82 */ /* 0x000e620000000a00 */
[----:B------:R-:W-:Y:S01]  /*0030*/  MOV R0, 0x400 ;  /* 0x0000040000007802 */ /* 0x000fe20000000f00 */
[----:B------:R-:W-:Y:S01]  /*0040*/  HFMA2 R12, -RZ, RZ, 0, 0 ;  /* 0x00000000ff0c7431 */ /* 0x000fe200000001ff */
[----:B------:R-:W2:Y:S01]  /*0050*/  S2R R9, SR_CgaCtaId ;  /* 0x0000000000097919 */ /* 0x000ea20000008800 */
[----:B------:R-:W3:Y:S01]  /*0060*/  LDCU.64 UR6, c[0x0][0x358] ;  /* 0x00006b00ff0677ac */ /* 0x000ee20008000a00 */
[----:B------:R-:W-:Y:S01]  /*0070*/  IADD3 R8, PT, PT, R0, 0x1080, RZ ;  /* 0x0000108000087810 */ /* 0x000fe20007ffe0ff */
[----:B------:R-:W4:Y:S02]  /*0080*/  S2R R11, SR_CTAID.Y ;  /* 0x00000000000b7919 */ /* 0x000f240000002600 */
[----:B------:R-:W1:Y:S01]  /*0090*/  LDC.64 R4, c[0x0][0x388] ;  /* 0x0000e200ff047b82 */ /* 0x000e620000000a00 */
[----:B------:R-:W-:Y:S01]  /*00a0*/  UMOV UR4, URZ ;  /* 0x000000ff00047c82 */ /* 0x000fe20008000000 */
[----:B------:R-:W5:Y:S01]  /*00b0*/  S2R R15, SR_TID.X ;  /* 0x00000000000f7919 */ /* 0x000f620000002100 */
[----:B------:R-:W3:Y:S01]  /*00c0*/  S2R R10, SR_CTAID.X ;  /* 0x00000000000a7919 */ /* 0x000ee20000002500 */
[----:B0-----:R-:W-:-:S02]  /*00d0*/  SHF.L.U32 R6, R14, 0xb, RZ ;  /* 0x0000000b0e067819 */ /* 0x001fc400000006ff */
[C---:B--2---:R-:W-:Y:S02]  /*00e0*/  LEA R7, R9.reuse, R0, 0x18 ;  /* 0x0000000009077211 */ /* 0x044fe400078ec0ff */
[----:B------:R-:W-:Y:S02]  /*00f0*/  LEA R8, R9, R8, 0x18 ;  /* 0x0000000809087211 */ /* 0x000fe400078ec0ff */
[-C--:B----4-:R-:W-:Y:S02]  /*0100*/  LEA R0, R11, R6.reuse, 0x10 ;  /* 0x000000060b007211 */ /* 0x090fe400078e80ff */
[C---:B-----5:R-:W-:Y:S01]  /*0110*/  LOP3.LUT R13, R15.reuse, R6, RZ, 0xfc, !PT ;  /* 0x000000060f0d7212 */ /* 0x060fe200078efcff */
[----:B------:R-:W-:Y:S01]  /*0120*/  IMAD R6, R14, 0x84, R7 ;  /* 0x000000840e067824 */ /* 0x000fe200078e0207 */
[----:B------:R-:W-:Y:S02]  /*0130*/  LEA R8, R15, R8, 0x2 ;  /* 0x000000080f087211 */ /* 0x000fe400078e10ff */
[----:B---3--:R-:W-:-:S02]  /*0140*/  LEA R13, R10, R13, 0x5 ;  /* 0x0000000d0a0d7211 */ /* 0x008fc400078e28ff */
[----:B------:R-:W-:Y:S01]  /*0150*/  LEA R11, R10, R15, 0x5 ;  /* 0x0000000f0a0b7211 */ /* 0x000fe200078e28ff */
[----:B------:R-:W-:Y:S01]  /*0160*/  IMAD R9, R14, 0x84, R8 ;  /* 0x000000840e097824 */ /* 0x000fe200078e0208 */
[C---:B------:R-:W-:Y:S02]  /*0170*/  LEA R10, R15.reuse, R6, 0x2 ;  /* 0x000000060f0a7211 */ /* 0x040fe400078e10ff */
[----:B------:R-:W-:-:S07]  /*0180*/  LOP3.LUT R7, R15, R0, RZ, 0xfc, !PT ;  /* 0x000000000f077212 */ /* 0x000fce00078efcff */
.L_x_0:
[----:B-1----:R-:W-:-:S04]  /*0190*/  IMAD.WIDE.U32 R16, R7, 0x4, R2 ;  /* 0x0000000407107825 */ /* 0x002fc800078e0002 */
[----:B------:R-:W-:Y:S01]  /*01a0*/  IMAD.WIDE.U32 R18, R13, 0x4, R4 ;  /* 0x000000040d127825 */ /* 0x000fe200078e0004 */
[----:B------:R-:W2:Y:S05]  /*01b0*/  LDG.E R21, desc[UR6][R16.64] ;  /* 0x0000000610157981 */ /* 0x000eaa000c1e1900 */
[----:B------:R-:W3:Y:S01]  /*01c0*/  LDG.E R18, desc[UR6][R18.64] ;  /* 0x0000000612127981 */ /* 0x000ee2000c1e1900 */
[----:B------:R-:W-:Y:S01]  /*01d0*/  UISETP.GE.U32.AND UP0, UPT, UR4, 0x7e0, UPT ;  /* 0x000007e00400788c */ /* 0x000fe2000bf06070 */
[----:B------:R-:W-:Y:S01]  /*01e0*/  IADD3 R7, PT, PT, R7, 0x20, RZ ;  /* 0x0000002007077810 */ /* 0x000fe20007ffe0ff */
[----:B------:R-:W-:Y:S01]  /*01f0*/  UIADD3 UR5, UPT, UPT, UR4, 0x20, URZ ;  /* 0x0000002004057890 */ /* 0x000fe2000fffe0ff */
[----:B------:R-:W-:-:S06]  /*0200*/  IADD3 R13, PT, PT, R13, 0x10000, RZ ;  /* 0x000100000d0d7810 */ /* 0x000fcc0007ffe0ff */
[----:B------:R-:W-:Y:S01]  /*0210*/  UMOV UR4, UR5 ;  /* 0x0000000500047c82 */ /* 0x000fe20008000000 */
[----:B--2---:R-:W-:Y:S04]  /*0220*/  STS [R10], R21 ;  /* 0x000000150a007388 */ /* 0x004fe80000000800 */
[----:B---3--:R-:W-:Y:S01]  /*0230*/  STS [R9], R18 ;  /* 0x0000001209007388 */ /* 0x008fe20000000800 */
[----:B------:R-:W-:Y:S06]  /*0240*/  BAR.SYNC.DEFER_BLOCKING 0x0 ;  /* 0x0000000000007b1d */ /* 0x000fec0000010000 */
[----:B------:R-:W-:Y:S04]  /*0250*/  LDS R23, [R6] ;  /* 0x0000000006177984 */ /* 0x000fe80000000800 */
[----:B------:R-:W0:Y:S04]  /*0260*/  LDS R20, [R8] ;  /* 0x0000000008147984 */ /* 0x000e280000000800 */
[----:B------:R-:W-:Y:S04]  /*0270*/  LDS R25, [R6+0x4] ;  /* 0x0000040006197984 */ /* 0x000fe80000000800 */
[----:B------:R-:W1:Y:S04]  /*0280*/  LDS R22, [R8+0x84] ;  /* 0x0000840008167984 */ /* 0x000e680000000800 */
[----:B------:R-:W-:Y:S04]  /*0290*/  LDS R15, [R6+0x8] ;  /* 0x00000800060f7984 */ /* 0x000fe80000000800 */
[----:B------:R-:W2:Y:S04]  /*02a0*/  LDS R24, [R8+0x108] ;  /* 0x0001080008187984 */ /* 0x000ea80000000800 */
[----:B------:R-:W-:Y:S04]  /*02b0*/  LDS R17, [R6+0xc] ;  /* 0x00000c0006117984 */ /* 0x000fe80000000800 */
[----:B------:R-:W3:Y:S04]  /*02c0*/  LDS R14, [R8+0x18c] ;  /* 0x00018c00080e7984 */ /* 0x000ee80000000800 */
[----:B------:R-:W-:Y:S04]  /*02d0*/  LDS R16, [R6+0x10] ;  /* 0x0000100006107984 */ /* 0x000fe80000000800 */
[----:B------:R-:W4:Y:S04]  /*02e0*/  LDS R19, [R8+0x210] ;  /* 0x0002100008137984 */ /* 0x000f280000000800 */
[----:B------:R-:W-:Y:S04]  /*02f0*/  LDS R18, [R6+0x14] ;  /* 0x0000140006127984 */ /* 0x000fe80000000800 */
[----:B------:R-:W5:Y:S01]  /*0300*/  LDS R21, [R8+0x294] ;  /* 0x0002940008157984 */ /* 0x000f620000000800 */
[----:B0-----:R-:W-:-:S03]  /*0310*/  FFMA R12, R23, R20, R12 ;  /* 0x00000014170c7223 */ /* 0x001fc6000000000c */
[----:B------:R-:W-:Y:S04]  /*0320*/  LDS R20, [R6+0x18] ;  /* 0x0000180006147984 */ /* 0x000fe80000000800 */
[----:B------:R-:W0:Y:S01]  /*0330*/  LDS R23, [R8+0x318] ;  /* 0x0003180008177984 */ /* 0x000e220000000800 */
[----:B-1----:R-:W-:-:S03]  /*0340*/  FFMA R12, R25, R22, R12 ;  /* 0x00000016190c7223 */ /* 0x002fc6000000000c */
[----:B------:R-:W-:Y:S04]  /*0350*/  LDS R22, [R6+0x1c] ;  /* 0x00001c0006167984 */ /* 0x000fe80000000800 */
[----:B------:R-:W1:Y:S01]  /*0360*/  LDS R25, [R8+0x39c] ;  /* 0x00039c0008197984 */ /* 0x000e620000000800 */
[----:B--2---:R-:W-:-:S03]  /*0370*/  FFMA R24, R15, R24, R12 ;  /* 0x000000180f187223 */ /* 0x004fc6000000000c */
[----:B------:R-:W-:Y:S04]  /*0380*/  LDS R12, [R6+0x20] ;  /* 0x00002000060c7984 */ /* 0x000fe80000000800 */
[----:B------:R-:W2:Y:S01]  /*0390*/  LDS R15, [R8+0x420] ;  /* 0x00042000080f7984 */ /* 0x000ea20000000800 */
[----:B---3--:R-:W-:-:S03]  /*03a0*/  FFMA R27, R17, R14, R24 ;  /* 0x0000000e111b7223 */ /* 0x008fc60000000018 */
[----:B------:R-:W-:Y:S04]  /*03b0*/  LDS R14, [R6+0x24] ;  /* 0x00002400060e7984 */ /* 0x000fe80000000800 */
[----:B------:R-:W3:Y:S01]  /*03c0*/  LDS R17, [R8+0x4a4] ;  /* 0x0004a40008117984 */ /* 0x000ee20000000800 */
[----:B----4-:R-:W-:-:S03]  /*03d0*/  FFMA R27, R16, R19, R27 ;  /* 0x00000013101b7223 */ /* 0x010fc6000000001b */
[----:B------:R-:W-:Y:S04]  /*03e0*/  LDS R16, [R6+0x28] ;  /* 0x0000280006107984 */ /* 0x000fe80000000800 */
[----:B------:R-:W4:Y:S01]  /*03f0*/  LDS R19, [R8+0x528] ;  /* 0x0005280008137984 */ /* 0x000f220000000800 */
[----:B-----5:R-:W-:-:S03]  /*0400*/  FFMA R27, R18, R21, R27 ;  /* 0x00000015121b7223 */ /* 0x020fc6000000001b */
        /* <DEDUP_REMOVED lines=62> */
[----:B--2---:R-:W-:-:S04]  /*07f0*/  FFMA R15, R15, R12, R24 ;  /* 0x0000000c0f0f7223 */ /* 0x004fc80000000018 */
[----:B---3--:R-:W-:-:S04]  /*0800*/  FFMA R15, R14, R17, R15 ;  /* 0x000000110e0f7223 */ /* 0x008fc8000000000f */
[----:B----4-:R-:W-:-:S04]  /*0810*/  FFMA R15, R16, R19, R15 ;  /* 0x00000013100f7223 */ /* 0x010fc8000000000f */
[----:B-----5:R-:W-:-:S04]  /*0820*/  FFMA R15, R18, R21, R15 ;  /* 0x00000015120f7223 */ /* 0x020fc8000000000f */
[----:B0-----:R-:W-:-:S04]  /*0830*/  FFMA R15, R20, R23, R15 ;  /* 0x00000017140f7223 */ /* 0x001fc8000000000f */
[----:B-1----:R-:W-:Y:S01]  /*0840*/  FFMA R12, R22, R25, R15 ;  /* 0x00000019160c7223 */ /* 0x002fe2000000000f */
[----:B------:R-:W-:Y:S06]  /*0850*/  BAR.SYNC.DEFER_BLOCKING 0x0 ;  /* 0x0000000000007b1d */ /* 0x000fec0000010000 */
[----:B------:R-:W-:Y:S05]  /*0860*/  BRA.U !UP0, `(.L_x_0) ;  /* 0xfffffff908487547 */ /* 0x000fea000b83ffff */
[----:B------:R-:W0:Y:S01]  /*0870*/  LDC.64 R2, c[0x0][0x390] ;  /* 0x0000e400ff027b82 */ /* 0x000e220000000a00 */
[----:B------:R-:W-:-:S05]  /*0880*/  IADD3 R11, PT, PT, R11, R0, RZ ;  /* 0x000000000b0b7210 */ /* 0x000fca0007ffe0ff */
[----:B0-----:R-:W-:-:S05]  /*0890*/  IMAD.WIDE.U32 R2, R11, 0x4, R2 ;  /* 0x000000040b027825 */ /* 0x001fca00078e0002 */
[----:B------:R-:W-:Y:S01]  /*08a0*/  STG.E desc[UR6][R2.64], R12 ;  /* 0x0000000c02007986 */ /* 0x000fe2000c101906 */
[----:B------:R-:W-:Y:S05]  /*08b0*/  EXIT ;  /* 0x000000000000794d */ /* 0x000fea0003800000 */
.L_x_1:
[----:B------:R-:W-:-:S00]  /*08c0*/  BRA `(.L_x_1) ;  /* 0xfffffffc00fc7947 */ /* 0x000fc0000383ffff */
[----:B------:R-:W-:-:S00]  /*08d0*/  NOP ;  /* 0x0000000000007918 */ /* 0x000fc00000000000 */
        /* <DEDUP_REMOVED lines=10> */
.L_x_2:


//--------------------- .nv.shared._Z15matmulOptimizedPfS_S_ --------------------------
	.section	.nv.shared._Z15matmulOptimizedPfS_S_,"aw",@nobits
	.sectionflags	@""
	.align	4
.nv.shared._Z15matmulOptimizedPfS_S_:
	.zero		9472


//--------------------- .nv.shared.reserved.0     --------------------------
	.section	.nv.shared.reserved.0,"aw",@nobits
	.weak		__nv_reservedSMEM_offset_0_alias
	.size		__nv_reservedSMEM_offset_0_alias, 0, 64
	.other		__nv_reservedSMEM_offset_0_alias,@"STO_CUDA_RESERVED_SHARED STV_DEFAULT"
__nv_reservedSMEM_offset_0_alias:
	.zero		0
	.zero		64


//--------------------- .nv.constant0._Z15matmulOptimizedPfS_S_ --------------------------
	.section	.nv.constant0._Z15matmulOptimizedPfS_S_,"a",@progbits
	.sectionflags	@""
	.align	4
.nv.constant0._Z15matmulOptimizedPfS_S_:
	.zero		920


//--------------------- SYMBOLS --------------------------

	.type		.nv.reservedSmem.offset0,@object
	.size		.nv.reservedSmem.offset0,0x4
	.type		.nv.reservedSmem.cap,@object
	.size		.nv.reservedSmem.cap,0x4
